//
// Generated by NVIDIA NVVM Compiler
//
// Compiler Build ID: CL-36424714
// Cuda compilation tools, release 13.0, V13.0.88
// Based on NVVM 20.0.0
//

.version 9.0
.target sm_100
.address_size 64

	// .globl	_Z6kernelPfS_Pil

.visible .entry _Z6kernelPfS_Pil(
	.param .u64 .ptr .align 1 _Z6kernelPfS_Pil_param_0,
	.param .u64 .ptr .align 1 _Z6kernelPfS_Pil_param_1,
	.param .u64 .ptr .align 1 _Z6kernelPfS_Pil_param_2,
	.param .u64 _Z6kernelPfS_Pil_param_3
)
{
	.reg .pred 	%p<6>;
	.reg .b32 	%r<12>;
	.reg .b32 	%f<6>;
	.reg .b64 	%rd<48>;

	ld.param.u64 	%rd20, [_Z6kernelPfS_Pil_param_0];
	ld.param.u64 	%rd21, [_Z6kernelPfS_Pil_param_1];
	ld.param.u64 	%rd22, [_Z6kernelPfS_Pil_param_2];
	ld.param.u32 	%r2, [_Z6kernelPfS_Pil_param_3];
	cvta.to.global.u64 	%rd1, %rd20;
	cvta.to.global.u64 	%rd2, %rd21;
	cvta.to.global.u64 	%rd3, %rd22;
	mov.u32 	%r3, %ctaid.x;
	mov.u32 	%r4, %ntid.x;
	mov.u32 	%r5, %tid.x;
	mad.lo.s32 	%r1, %r3, %r4, %r5;
	add.s32 	%r6, %r1, %r2;
	cvt.s64.s32 	%rd4, %r6;
	setp.ge.s32 	%p1, %r1, %r6;
	@%p1 bra 	$L__BB0_7;
	cvt.s64.s32 	%rd5, %r1;
	sub.s64 	%rd23, %rd4, %rd5;
	and.b64  	%rd6, %rd23, 3;
	setp.eq.s64 	%p2, %rd6, 0;
	mov.u64 	%rd47, %rd5;
	@%p2 bra 	$L__BB0_4;
	shl.b64 	%rd24, %rd5, 2;
	add.s64 	%rd44, %rd3, %rd24;
	neg.s64 	%rd43, %rd6;
	add.s64 	%rd47, %rd5, %rd6;
$L__BB0_3:
	.pragma "nounroll";
	ld.global.u32 	%r7, [%rd44];
	mul.wide.s32 	%rd25, %r7, 4;
	add.s64 	%rd26, %rd2, %rd25;
	ld.global.f32 	%f1, [%rd26];
	add.s64 	%rd27, %rd1, %rd25;
	st.global.f32 	[%rd27], %f1;
	add.s64 	%rd44, %rd44, 4;
	add.s64 	%rd43, %rd43, 1;
	setp.ne.s64 	%p3, %rd43, 0;
	@%p3 bra 	$L__BB0_3;
$L__BB0_4:
	sub.s64 	%rd28, %rd5, %rd4;
	setp.gt.u64 	%p4, %rd28, -4;
	@%p4 bra 	$L__BB0_7;
	shl.b64 	%rd29, %rd47, 2;
	add.s64 	%rd30, %rd29, %rd3;
	add.s64 	%rd46, %rd30, 8;
$L__BB0_6:
	ld.global.u32 	%r8, [%rd46+-8];
	mul.wide.s32 	%rd31, %r8, 4;
	add.s64 	%rd32, %rd2, %rd31;
	ld.global.f32 	%f2, [%rd32];
	add.s64 	%rd33, %rd1, %rd31;
	st.global.f32 	[%rd33], %f2;
	ld.global.u32 	%r9, [%rd46+-4];
	mul.wide.s32 	%rd34, %r9, 4;
	add.s64 	%rd35, %rd2, %rd34;
	ld.global.f32 	%f3, [%rd35];
	add.s64 	%rd36, %rd1, %rd34;
	st.global.f32 	[%rd36], %f3;
	ld.global.u32 	%r10, [%rd46];
	mul.wide.s32 	%rd37, %r10, 4;
	add.s64 	%rd38, %rd2, %rd37;
	ld.global.f32 	%f4, [%rd38];
	add.s64 	%rd39, %rd1, %rd37;
	st.global.f32 	[%rd39], %f4;
	ld.global.u32 	%r11, [%rd46+4];
	mul.wide.s32 	%rd40, %r11, 4;
	add.s64 	%rd41, %rd2, %rd40;
	ld.global.f32 	%f5, [%rd41];
	add.s64 	%rd42, %rd1, %rd40;
	st.global.f32 	[%rd42], %f5;
	add.s64 	%rd47, %rd47, 4;
	add.s64 	%rd46, %rd46, 16;
	setp.lt.s64 	%p5, %rd47, %rd4;
	@%p5 bra 	$L__BB0_6;
$L__BB0_7:
	ret;

}


// ===== COMPILED SASS (sm_100) =====

	.target	sm_100

	.elftype	@"ET_EXEC"


//--------------------- .note.nv.tkinfo           --------------------------
	.section	.note.nv.tkinfo,"",@"SHT_NOTE"
	.sectionflags	@"SHF_NOTE_NV_TKINFO"
	.tkinfo
        /*0018*/ 	.word	0x00000002
        /*0030*/ 	.string	""
        /*0030*/ 	.string	"ptxas"
        /*0030*/ 	.string	"Cuda compilation tools, release 13.0, V13.0.88"
        /*0030*/ 	.string	"Build cuda_13.0.r13.0/compiler.36424714_0"
        /*0030*/ 	.string	"-arch sm_100 -m 64 "



//--------------------- .note.nv.cuinfo           --------------------------
	.section	.note.nv.cuinfo,"",@"SHT_NOTE"
	.sectionflags	@"SHF_NOTE_NV_CUINFO"
        /*0018*/ 	.short	0x0002
        /*001a*/ 	.short	0x0064
        /*001c*/ 	.short	0x0082
	.zero		2


//--------------------- .nv.info                  --------------------------
	.section	.nv.info,"",@"SHT_CUDA_INFO"
	.align	4


	//----- nvinfo : EIATTR_REGCOUNT
	.align		4
        /*0000*/ 	.byte	0x04, 0x2f
        /*0002*/ 	.short	(.L_1 - .L_0)
	.align		4
.L_0:
        /*0004*/ 	.word	index@(_Z6kernelPfS_Pil)
        /*0008*/ 	.word	0x0000001a


	//----- nvinfo : EIATTR_FRAME_SIZE
	.align		4
.L_1:
        /*000c*/ 	.byte	0x04, 0x11
        /*000e*/ 	.short	(.L_3 - .L_2)
	.align		4
.L_2:
        /*0010*/ 	.word	index@(_Z6kernelPfS_Pil)
        /*0014*/ 	.word	0x00000000


	//----- nvinfo : EIATTR_MIN_STACK_SIZE
	.align		4
.L_3:
        /*0018*/ 	.byte	0x04, 0x12
        /*001a*/ 	.short	(.L_5 - .L_4)
	.align		4
.L_4:
        /*001c*/ 	.word	index@(_Z6kernelPfS_Pil)
        /*0020*/ 	.word	0x00000000
.L_5:


//--------------------- .nv.compat                --------------------------
	.section	.nv.compat,"",@"SHT_CUDA_COMPAT_INFO"
	.align	4
        /*0000*/ 	.byte	0x02, 0x09, 0x00, 0x00, 0x02, 0x02, 0x01, 0x00, 0x02, 0x05, 0x05, 0x00, 0x03, 0x07, 0x01, 0x01
        /*0010*/ 	.byte	0x02, 0x03, 0x00, 0x00, 0x02, 0x06, 0x01, 0x00, 0x04, 0x0b, 0x08, 0x00, 0x09, 0x00, 0x00, 0x00
        /*0020*/ 	.byte	0x00, 0x00, 0x00, 0x00


//--------------------- .nv.info._Z6kernelPfS_Pil --------------------------
	.section	.nv.info._Z6kernelPfS_Pil,"",@"SHT_CUDA_INFO"
	.sectionflags	@""
	.align	4


	//----- nvinfo : EIATTR_CUDA_API_VERSION
	.align		4
        /*0000*/ 	.byte	0x04, 0x37
        /*0002*/ 	.short	(.L_7 - .L_6)
.L_6:
        /*0004*/ 	.word	0x00000082


	//----- nvinfo : EIATTR_KPARAM_INFO
	.align		4
.L_7:
        /*0008*/ 	.byte	0x04, 0x17
        /*000a*/ 	.short	(.L_9 - .L_8)
.L_8:
        /*000c*/ 	.word	0x00000000
        /*0010*/ 	.short	0x0003
        /*0012*/ 	.short	0x0018
        /*0014*/ 	.byte	0x00, 0xf0, 0x21, 0x00


	//----- nvinfo : EIATTR_KPARAM_INFO
	.align		4
.L_9:
        /*0018*/ 	.byte	0x04, 0x17
        /*001a*/ 	.short	(.L_11 - .L_10)
.L_10:
        /*001c*/ 	.word	0x00000000
        /*0020*/ 	.short	0x0002
        /*0022*/ 	.short	0x0010
        /*0024*/ 	.byte	0x00, 0xf5, 0x21, 0x00


	//----- nvinfo : EIATTR_KPARAM_INFO
	.align		4
.L_11:
        /*0028*/ 	.byte	0x04, 0x17
        /*002a*/ 	.short	(.L_13 - .L_12)
.L_12:
        /*002c*/ 	.word	0x00000000
        /*0030*/ 	.short	0x0001
        /*0032*/ 	.short	0x0008
        /*0034*/ 	.byte	0x00, 0xf5, 0x21, 0x00


	//----- nvinfo : EIATTR_KPARAM_INFO
	.align		4
.L_13:
        /*0038*/ 	.byte	0x04, 0x17
        /*003a*/ 	.short	(.L_15 - .L_14)
.L_14:
        /*003c*/ 	.word	0x00000000
        /*0040*/ 	.short	0x0000
        /*0042*/ 	.short	0x0000
        /*0044*/ 	.byte	0x00, 0xf5, 0x21, 0x00


	//----- nvinfo : EIATTR_SPARSE_MMA_MASK
	.align		4
.L_15:
        /*0048*/ 	.byte	0x03, 0x50
        /*004a*/ 	.short	0x0000


	//----- nvinfo : EIATTR_MAXREG_COUNT
	.align		4
        /*004c*/ 	.byte	0x03, 0x1b
        /*004e*/ 	.short	0x00ff


	//----- nvinfo : EIATTR_MERCURY_ISA_VERSION
	.align		4
        /*0050*/ 	.byte	0x03, 0x5f
        /*0052*/ 	.short	0x0101


	//----- nvinfo : EIATTR_VRC_CTA_INIT_COUNT
	.align		4
        /*0054*/ 	.byte	0x02, 0x4a
	.zero		1
	.zero		1


	//----- nvinfo : EIATTR_EXIT_INSTR_OFFSETS
	.align		4
        /*0058*/ 	.byte	0x04, 0x1c
        /*005a*/ 	.short	(.L_17 - .L_16)


	//   ....[0]....
.L_16:
        /*005c*/ 	.word	0x00000080


	//   ....[1]....
        /*0060*/ 	.word	0x000002c0


	//   ....[2]....
        /*0064*/ 	.word	0x000004f0


	//----- nvinfo : EIATTR_CRS_STACK_SIZE
	.align		4
.L_17:
        /*0068*/ 	.byte	0x04, 0x1e
        /*006a*/ 	.short	(.L_19 - .L_18)
.L_18:
        /*006c*/ 	.word	0x00000000


	//----- nvinfo : EIATTR_CBANK_PARAM_SIZE
	.align		4
.L_19:
        /*0070*/ 	.byte	0x03, 0x19
        /*0072*/ 	.short	0x0020


	//----- nvinfo : EIATTR_PARAM_CBANK
	.align		4
        /*0074*/ 	.byte	0x04, 0x0a
        /*0076*/ 	.short	(.L_21 - .L_20)
	.align		4
.L_20:
        /*0078*/ 	.word	index@(.nv.constant0._Z6kernelPfS_Pil)
        /*007c*/ 	.short	0x0380
        /*007e*/ 	.short	0x0020


	//----- nvinfo : EIATTR_SW_WAR
	.align		4
.L_21:
        /*0080*/ 	.byte	0x04, 0x36
        /*0082*/ 	.short	(.L_23 - .L_22)
.L_22:
        /*0084*/ 	.word	0x00000008
.L_23:


//--------------------- .nv.callgraph             --------------------------
	.section	.nv.callgraph,"",@"SHT_CUDA_CALLGRAPH"
	.align	4
	.sectionentsize	8
	.align		4
        /*0000*/ 	.word	0x00000000
	.align		4
        /*0004*/ 	.word	0xffffffff
	.align		4
        /*0008*/ 	.word	0x00000000
	.align		4
        /*000c*/ 	.word	0xfffffffe
	.align		4
        /*0010*/ 	.word	0x00000000
	.align		4
        /*0014*/ 	.word	0xfffffffd
	.align		4
        /*0018*/ 	.word	0x00000000
	.align		4
        /*001c*/ 	.word	0xfffffffc


//--------------------- .text._Z6kernelPfS_Pil    --------------------------
	.section	.text._Z6kernelPfS_Pil,"ax",@progbits
	.align	128
        .global         _Z6kernelPfS_Pil
        .type           _Z6kernelPfS_Pil,@function
        .size           _Z6kernelPfS_Pil,(.L_x_5 - _Z6kernelPfS_Pil)
        .other          _Z6kernelPfS_Pil,@"STO_CUDA_ENTRY STV_DEFAULT"
_Z6kernelPfS_Pil:
.text._Z6kernelPfS_Pil:
[----:B------:R-:W-:Y:S01]  /*0000*/  LDC R1, c[0x0][0x37c] ;  /* 0x0000df00ff017b82 */ /* 0x000fe20000000800 */
[----:B------:R-:W0:Y:S07]  /*0010*/  S2R R0, SR_TID.X ;  /* 0x0000000000007919 */ /* 0x000e2e0000002100 */
[----:B------:R-:W0:Y:S08]  /*0020*/  S2UR UR4, SR_CTAID.X ;  /* 0x00000000000479c3 */ /* 0x000e300000002500 */
[----:B------:R-:W0:Y:S08]  /*0030*/  LDC R5, c[0x0][0x360] ;  /* 0x0000d800ff057b82 */ /* 0x000e300000000800 */
[----:B------:R-:W1:Y:S01]  /*0040*/  LDC R16, c[0x0][0x398] ;  /* 0x0000e600ff107b82 */ /* 0x000e620000000800 */
[----:B0-----:R-:W-:-:S04]  /*0050*/  IMAD R5, R5, UR4, R0 ;  /* 0x0000000405057c24 */ /* 0x001fc8000f8e0200 */
[----:B-1----:R-:W-:-:S05]  /*0060*/  IMAD.IADD R0, R5, 0x1, R16 ;  /* 0x0000000105007824 */ /* 0x002fca00078e0210 */
[----:B------:R-:W-:-:S13]  /*0070*/  ISETP.GE.AND P0, PT, R5, R0, PT ;  /* 0x000000000500720c */ /* 0x000fda0003f06270 */
[----:B------:R-:W-:Y:S05]  /*0080*/  @P0 EXIT ;  /* 0x000000000000094d */ /* 0x000fea0003800000 */
[----:B------:R-:W-:Y:S01]  /*0090*/  LOP3.LUT R16, R16, 0x3, RZ, 0xc0, !PT ;  /* 0x0000000310107812 */ /* 0x000fe200078ec0ff */
[----:B------:R-:W0:Y:S01]  /*00a0*/  LDCU.64 UR4, c[0x0][0x358] ;  /* 0x00006b00ff0477ac */ /* 0x000e220008000a00 */
[----:B------:R-:W-:Y:S01]  /*00b0*/  IADD3 R4, P2, PT, R5, -R0, RZ ;  /* 0x8000000005047210 */ /* 0x000fe20007f5e0ff */
[----:B------:R-:W-:Y:S01]  /*00c0*/  BSSY.RECONVERGENT B0, `(.L_x_0) ;  /* 0x000001f000007945 */ /* 0x000fe20003800200 */
[----:B------:R-:W-:Y:S02]  /*00d0*/  ISETP.NE.U32.AND P1, PT, R16, RZ, PT ;  /* 0x000000ff1000720c */ /* 0x000fe40003f25070 */
[----:B------:R-:W-:Y:S02]  /*00e0*/  SHF.R.S32.HI R2, RZ, 0x1f, R0 ;  /* 0x0000001fff027819 */ /* 0x000fe40000011400 */
[----:B------:R-:W-:Y:S02]  /*00f0*/  ISETP.NE.AND.EX P1, PT, RZ, RZ, PT, P1 ;  /* 0x000000ffff00720c */ /* 0x000fe40003f25310 */
[----:B------:R-:W-:-:S02]  /*0100*/  SHF.R.S32.HI R3, RZ, 0x1f, R5 ;  /* 0x0000001fff037819 */ /* 0x000fc40000011405 */
[----:B------:R-:W-:-:S03]  /*0110*/  ISETP.GT.U32.AND P0, PT, R4, -0x4, PT ;  /* 0xfffffffc0400780c */ /* 0x000fc60003f04070 */
[----:B------:R-:W-:-:S05]  /*0120*/  IMAD.X R4, R3, 0x1, ~R2, P2 ;  /* 0x0000000103047824 */ /* 0x000fca00010e0e02 */
[----:B------:R-:W-:Y:S01]  /*0130*/  ISETP.GT.U32.AND.EX P0, PT, R4, -0x1, PT, P0 ;  /* 0xffffffff0400780c */ /* 0x000fe20003f04100 */
[----:B------:R-:W-:Y:S01]  /*0140*/  IMAD.MOV.U32 R4, RZ, RZ, R5 ;  /* 0x000000ffff047224 */ /* 0x000fe200078e0005 */
[----:B0-----:R-:W-:Y:S11]  /*0150*/  @!P1 BRA `(.L_x_1) ;  /* 0x0000000000549947 */ /* 0x001ff60003800000 */
[----:B------:R-:W0:Y:S01]  /*0160*/  LDCU.64 UR6, c[0x0][0x390] ;  /* 0x00007200ff0677ac */ /* 0x000e220008000a00 */
[----:B------:R-:W1:Y:S01]  /*0170*/  LDC.64 R8, c[0x0][0x380] ;  /* 0x0000e000ff087b82 */ /* 0x000e620000000a00 */
[-C--:B------:R-:W-:Y:S02]  /*0180*/  IADD3 R4, P2, PT, R5, R16.reuse, RZ ;  /* 0x0000001005047210 */ /* 0x080fe40007f5e0ff */
[----:B------:R-:W-:-:S05]  /*0190*/  IADD3 R16, P3, PT, RZ, -R16, RZ ;  /* 0x80000010ff107210 */ /* 0x000fca0007f7e0ff */
[----:B------:R-:W2:Y:S01]  /*01a0*/  LDC.64 R6, c[0x0][0x388] ;  /* 0x0000e200ff067b82 */ /* 0x000ea20000000a00 */
[----:B0-----:R-:W-:-:S04]  /*01b0*/  LEA R14, P1, R5, UR6, 0x2 ;  /* 0x00000006050e7c11 */ /* 0x001fc8000f8210ff */
[--C-:B------:R-:W-:Y:S01]  /*01c0*/  LEA.HI.X R15, R5, UR7, R3.reuse, 0x2, P1 ;  /* 0x00000007050f7c11 */ /* 0x100fe200088f1403 */
[----:B------:R-:W-:Y:S02]  /*01d0*/  IMAD.X R3, RZ, RZ, R3, P2 ;  /* 0x000000ffff037224 */ /* 0x000fe400010e0603 */
[----:B------:R-:W-:-:S07]  /*01e0*/  IMAD.X R5, RZ, RZ, -0x1, P3 ;  /* 0xffffffffff057424 */ /* 0x000fce00018e06ff */
.L_x_2:
[----:B0-----:R-:W2:Y:S02]  /*01f0*/  LDG.E R13, desc[UR4][R14.64] ;  /* 0x000000040e0d7981 */ /* 0x001ea4000c1e1900 */
[----:B--2---:R-:W-:-:S06]  /*0200*/  IMAD.WIDE R10, R13, 0x4, R6 ;  /* 0x000000040d0a7825 */ /* 0x004fcc00078e0206 */
[----:B------:R-:W2:Y:S01]  /*0210*/  LDG.E R11, desc[UR4][R10.64] ;  /* 0x000000040a0b7981 */ /* 0x000ea2000c1e1900 */
[----:B-1----:R-:W-:Y:S01]  /*0220*/  IMAD.WIDE R12, R13, 0x4, R8 ;  /* 0x000000040d0c7825 */ /* 0x002fe200078e0208 */
[----:B------:R-:W-:Y:S02]  /*0230*/  IADD3 R16, P1, PT, R16, 0x1, RZ ;  /* 0x0000000110107810 */ /* 0x000fe40007f3e0ff */
[----:B------:R-:W-:-:S03]  /*0240*/  IADD3 R14, P2, PT, R14, 0x4, RZ ;  /* 0x000000040e0e7810 */ /* 0x000fc60007f5e0ff */
[----:B------:R-:W-:Y:S01]  /*0250*/  IMAD.X R5, RZ, RZ, R5, P1 ;  /* 0x000000ffff057224 */ /* 0x000fe200008e0605 */
[----:B------:R-:W-:Y:S01]  /*0260*/  ISETP.NE.U32.AND P1, PT, R16, RZ, PT ;  /* 0x000000ff1000720c */ /* 0x000fe20003f25070 */
[----:B------:R-:W-:-:S03]  /*0270*/  IMAD.X R15, RZ, RZ, R15, P2 ;  /* 0x000000ffff0f7224 */ /* 0x000fc600010e060f */
[----:B------:R-:W-:Y:S01]  /*0280*/  ISETP.NE.AND.EX P1, PT, R5, RZ, PT, P1 ;  /* 0x000000ff0500720c */ /* 0x000fe20003f25310 */
[----:B--2---:R0:W-:-:S12]  /*0290*/  STG.E desc[UR4][R12.64], R11 ;  /* 0x0000000b0c007986 */ /* 0x0041d8000c101904 */
[----:B------:R-:W-:Y:S05]  /*02a0*/  @P1 BRA `(.L_x_2) ;  /* 0xfffffffc00d01947 */ /* 0x000fea000383ffff */
.L_x_1:
[----:B------:R-:W-:Y:S05]  /*02b0*/  BSYNC.RECONVERGENT B0 ;  /* 0x0000000000007941 */ /* 0x000fea0003800200 */
.L_x_0:
[----:B------:R-:W-:Y:S05]  /*02c0*/  @P0 EXIT ;  /* 0x000000000000094d */ /* 0x000fea0003800000 */
[----:B------:R-:W1:Y:S02]  /*02d0*/  LDCU.64 UR6, c[0x0][0x390] ;  /* 0x00007200ff0677ac */ /* 0x000e640008000a00 */
[----:B-1----:R-:W-:-:S04]  /*02e0*/  LEA R6, P0, R4, UR6, 0x2 ;  /* 0x0000000604067c11 */ /* 0x002fc8000f8010ff */
[----:B------:R-:W-:Y:S02]  /*02f0*/  IADD3 R6, P1, PT, R6, 0x8, RZ ;  /* 0x0000000806067810 */ /* 0x000fe40007f3e0ff */
[----:B------:R-:W-:-:S05]  /*0300*/  LEA.HI.X R7, R4, UR7, R3, 0x2, P0 ;  /* 0x0000000704077c11 */ /* 0x000fca00080f1403 */
[----:B------:R-:W-:-:S07]  /*0310*/  IMAD.X R7, RZ, RZ, R7, P1 ;  /* 0x000000ffff077224 */ /* 0x000fce00008e0607 */
.L_x_3:
[----:B------:R-:W2:Y:S01]  /*0320*/  LDG.E R15, desc[UR4][R6.64+-0x8] ;  /* 0xfffff804060f7981 */ /* 0x000ea2000c1e1900 */
[----:B-1----:R-:W2:Y:S08]  /*0330*/  LDC.64 R8, c[0x0][0x388] ;  /* 0x0000e200ff087b82 */ /* 0x002eb00000000a00 */
[----:B0-----:R-:W0:Y:S01]  /*0340*/  LDC.64 R10, c[0x0][0x380] ;  /* 0x0000e000ff0a7b82 */ /* 0x001e220000000a00 */
[----:B--2---:R-:W-:-:S05]  /*0350*/  IMAD.WIDE R12, R15, 0x4, R8 ;  /* 0x000000040f0c7825 */ /* 0x004fca00078e0208 */
[----:B------:R-:W2:Y:S01]  /*0360*/  LDG.E R5, desc[UR4][R12.64] ;  /* 0x000000040c057981 */ /* 0x000ea2000c1e1900 */
[----:B0-----:R-:W-:-:S05]  /*0370*/  IMAD.WIDE R14, R15, 0x4, R10 ;  /* 0x000000040f0e7825 */ /* 0x001fca00078e020a */
[----:B--2---:R0:W-:Y:S04]  /*0380*/  STG.E desc[UR4][R14.64], R5 ;  /* 0x000000050e007986 */ /* 0x0041e8000c101904 */
[----:B------:R-:W2:Y:S02]  /*0390*/  LDG.E R19, desc[UR4][R6.64+-0x4] ;  /* 0xfffffc0406137981 */ /* 0x000ea4000c1e1900 */
[----:B--2---:R-:W-:-:S06]  /*03a0*/  IMAD.WIDE R16, R19, 0x4, R8 ;  /* 0x0000000413107825 */ /* 0x004fcc00078e0208 */
[----:B------:R-:W2:Y:S01]  /*03b0*/  LDG.E R17, desc[UR4][R16.64] ;  /* 0x0000000410117981 */ /* 0x000ea2000c1e1900 */
[----:B------:R-:W-:-:S05]  /*03c0*/  IMAD.WIDE R18, R19, 0x4, R10 ;  /* 0x0000000413127825 */ /* 0x000fca00078e020a */
[----:B--2---:R1:W-:Y:S04]  /*03d0*/  STG.E desc[UR4][R18.64], R17 ;  /* 0x0000001112007986 */ /* 0x0043e8000c101904 */
[----:B------:R-:W2:Y:S02]  /*03e0*/  LDG.E R23, desc[UR4][R6.64] ;  /* 0x0000000406177981 */ /* 0x000ea4000c1e1900 */
[----:B--2---:R-:W-:-:S06]  /*03f0*/  IMAD.WIDE R20, R23, 0x4, R8 ;  /* 0x0000000417147825 */ /* 0x004fcc00078e0208 */
[----:B------:R-:W2:Y:S01]  /*0400*/  LDG.E R21, desc[UR4][R20.64] ;  /* 0x0000000414157981 */ /* 0x000ea2000c1e1900 */
[----:B------:R-:W-:-:S05]  /*0410*/  IMAD.WIDE R12, R23, 0x4, R10 ;  /* 0x00000004170c7825 */ /* 0x000fca00078e020a */
[----:B--2---:R1:W-:Y:S04]  /*0420*/  STG.E desc[UR4][R12.64], R21 ;  /* 0x000000150c007986 */ /* 0x0043e8000c101904 */
[----:B0-----:R-:W2:Y:S02]  /*0430*/  LDG.E R5, desc[UR4][R6.64+0x4] ;  /* 0x0000040406057981 */ /* 0x001ea4000c1e1900 */
[----:B--2---:R-:W-:-:S06]  /*0440*/  IMAD.WIDE R8, R5, 0x4, R8 ;  /* 0x0000000405087825 */ /* 0x004fcc00078e0208 */
[----:B------:R-:W2:Y:S01]  /*0450*/  LDG.E R9, desc[UR4][R8.64] ;  /* 0x0000000408097981 */ /* 0x000ea2000c1e1900 */
[----:B------:R-:W-:Y:S01]  /*0460*/  IMAD.WIDE R10, R5, 0x4, R10 ;  /* 0x00000004050a7825 */ /* 0x000fe200078e020a */
[----:B------:R-:W-:Y:S02]  /*0470*/  IADD3 R4, P0, PT, R4, 0x4, RZ ;  /* 0x0000000404047810 */ /* 0x000fe40007f1e0ff */
[----:B------:R-:W-:-:S03]  /*0480*/  IADD3 R6, P1, PT, R6, 0x10, RZ ;  /* 0x0000001006067810 */ /* 0x000fc60007f3e0ff */
[----:B------:R-:W-:Y:S01]  /*0490*/  IMAD.X R3, RZ, RZ, R3, P0 ;  /* 0x000000ffff037224 */ /* 0x000fe200000e0603 */
[----:B------:R-:W-:Y:S01]  /*04a0*/  ISETP.GE.U32.AND P0, PT, R4, R0, PT ;  /* 0x000000000400720c */ /* 0x000fe20003f06070 */
[----:B------:R-:W-:-:S03]  /*04b0*/  IMAD.X R7, RZ, RZ, R7, P1 ;  /* 0x000000ffff077224 */ /* 0x000fc600008e0607 */
[----:B------:R-:W-:Y:S01]  /*04c0*/  ISETP.GE.AND.EX P0, PT, R3, R2, PT, P0 ;  /* 0x000000020300720c */ /* 0x000fe20003f06300 */
[----:B--2---:R1:W-:-:S12]  /*04d0*/  STG.E desc[UR4][R10.64], R9 ;  /* 0x000000090a007986 */ /* 0x0043d8000c101904 */
[----:B------:R-:W-:Y:S05]  /*04e0*/  @!P0 BRA `(.L_x_3) ;  /* 0xfffffffc008c8947 */ /* 0x000fea000383ffff */
[----:B------:R-:W-:Y:S05]  /*04f0*/  EXIT ;  /* 0x000000000000794d */ /* 0x000fea0003800000 */
.L_x_4:
[----:B------:R-:W-:-:S00]  /*0500*/  BRA `(.L_x_4) ;  /* 0xfffffffc00fc7947 */ /* 0x000fc0000383ffff */
[----:B------:R-:W-:-:S00]  /*0510*/  NOP ;  /* 0x0000000000007918 */ /* 0x000fc00000000000 */
        /* <DEDUP_REMOVED lines=14> */
.L_x_5:


//--------------------- .nv.shared.reserved.0     --------------------------
	.section	.nv.shared.reserved.0,"aw",@nobits
	.weak		__nv_reservedSMEM_offset_0_alias
	.size		__nv_reservedSMEM_offset_0_alias, 0, 64
	.other		__nv_reservedSMEM_offset_0_alias,@"STO_CUDA_RESERVED_SHARED STV_DEFAULT"
__nv_reservedSMEM_offset_0_alias:
	.zero		0
	.zero		64


//--------------------- .nv.constant0._Z6kernelPfS_Pil --------------------------
	.section	.nv.constant0._Z6kernelPfS_Pil,"a",@progbits
	.sectionflags	@""
	.align	4
.nv.constant0._Z6kernelPfS_Pil:
	.zero		928


//--------------------- SYMBOLS --------------------------

	.type		.nv.reservedSmem.offset0,@object
	.size		.nv.reservedSmem.offset0,0x4
